	.headerflags	@"EF_CUDA_TEXMODE_UNIFIED EF_CUDA_64BIT_ADDRESS EF_CUDA_ACCELERATORS EF_CUDA_SM90 EF_CUDA_VIRTUAL_SM(EF_CUDA_SM90)"
	.elftype	@"ET_EXEC"


//--------------------- .nv.info                  --------------------------
	.section	.nv.info,"",@"SHT_CUDA_INFO"
	.align	4


	//----- nvinfo : EIATTR_REGCOUNT
	.align		4
        /*0000*/ 	.byte	0x04, 0x2f
        /*0002*/ 	.short	(.L_1 - .L_0)
	.align		4
.L_0:
        /*0004*/ 	.word	index@(triton_poi_fused_convolution_relu_15)
        /*0008*/ 	.word	0x00000020


	//----- nvinfo : EIATTR_MIN_STACK_SIZE
	.align		4
.L_1:
        /*000c*/ 	.byte	0x04, 0x12
        /*000e*/ 	.short	(.L_3 - .L_2)
	.align		4
.L_2:
        /*0010*/ 	.word	index@(triton_poi_fused_convolution_relu_15)
        /*0014*/ 	.word	0x00000000


	//----- nvinfo : EIATTR_FRAME_SIZE
	.align		4
.L_3:
        /*0018*/ 	.byte	0x04, 0x11
        /*001a*/ 	.short	(.L_5 - .L_4)
	.align		4
.L_4:
        /*001c*/ 	.word	index@(triton_poi_fused_convolution_relu_15)
        /*0020*/ 	.word	0x00000000


	//----- nvinfo : EIATTR_MIN_STACK_SIZE
	.align		4
.L_5:
        /*0024*/ 	.byte	0x04, 0x12
        /*0026*/ 	.short	(.L_7 - .L_6)
	.align		4
.L_6:
        /*0028*/ 	.word	index@(triton_poi_fused_convolution_relu_15)
        /*002c*/ 	.word	0x00000000
.L_7:


//--------------------- .nv.info.triton_poi_fused_convolution_relu_15 --------------------------
	.section	.nv.info.triton_poi_fused_convolution_relu_15,"",@"SHT_CUDA_INFO"
	.sectionflags	@""
	.align	4


	//----- nvinfo : EIATTR_CUDA_API_VERSION
	.align		4
        /*0000*/ 	.byte	0x04, 0x37
        /*0002*/ 	.short	(.L_9 - .L_8)
.L_8:
        /*0004*/ 	.word	0x0000007c


	//----- nvinfo : EIATTR_KPARAM_INFO
	.align		4
.L_9:
        /*0008*/ 	.byte	0x04, 0x17
        /*000a*/ 	.short	(.L_11 - .L_10)
.L_10:
        /*000c*/ 	.word	0x00000000
        /*0010*/ 	.short	0x0004
        /*0012*/ 	.short	0x001c
        /*0014*/ 	.byte	0x00, 0xf0, 0x11, 0x00


	//----- nvinfo : EIATTR_KPARAM_INFO
	.align		4
.L_11:
        /*0018*/ 	.byte	0x04, 0x17
        /*001a*/ 	.short	(.L_13 - .L_12)
.L_12:
        /*001c*/ 	.word	0x00000000
        /*0020*/ 	.short	0x0003
        /*0022*/ 	.short	0x0018
        /*0024*/ 	.byte	0x00, 0xf0, 0x11, 0x00


	//----- nvinfo : EIATTR_KPARAM_INFO
	.align		4
.L_13:
        /*0028*/ 	.byte	0x04, 0x17
        /*002a*/ 	.short	(.L_15 - .L_14)
.L_14:
        /*002c*/ 	.word	0x00000000
        /*0030*/ 	.short	0x0002
        /*0032*/ 	.short	0x0010
        /*0034*/ 	.byte	0x00, 0xf4, 0x21, 0x00


	//----- nvinfo : EIATTR_KPARAM_INFO
	.align		4
.L_15:
        /*0038*/ 	.byte	0x04, 0x17
        /*003a*/ 	.short	(.L_17 - .L_16)
.L_16:
        /*003c*/ 	.word	0x00000000
        /*0040*/ 	.short	0x0001
        /*0042*/ 	.short	0x0008
        /*0044*/ 	.byte	0x00, 0xf4, 0x21, 0x00


	//----- nvinfo : EIATTR_KPARAM_INFO
	.align		4
.L_17:
        /*0048*/ 	.byte	0x04, 0x17
        /*004a*/ 	.short	(.L_19 - .L_18)
.L_18:
        /*004c*/ 	.word	0x00000000
        /*0050*/ 	.short	0x0000
        /*0052*/ 	.short	0x0000
        /*0054*/ 	.byte	0x00, 0xf4, 0x21, 0x00


	//----- nvinfo : EIATTR_SPARSE_MMA_MASK
	.align		4
.L_19:
        /*0058*/ 	.byte	0x03, 0x50
        /*005a*/ 	.short	0x0000


	//----- nvinfo : EIATTR_MAXREG_COUNT
	.align		4
        /*005c*/ 	.byte	0x03, 0x1b
        /*005e*/ 	.short	0x00ff


	//----- nvinfo : EIATTR_EXIT_INSTR_OFFSETS
	.align		4
        /*0060*/ 	.byte	0x04, 0x1c
        /*0062*/ 	.short	(.L_21 - .L_20)


	//   ....[0]....
.L_20:
        /*0064*/ 	.word	0x00000d30


	//   ....[1]....
        /*0068*/ 	.word	0x00000d50


	//----- nvinfo : EIATTR_REQNTID
	.align		4
.L_21:
        /*006c*/ 	.byte	0x04, 0x10
        /*006e*/ 	.short	(.L_23 - .L_22)
.L_22:
        /*0070*/ 	.word	0x00000100
        /*0074*/ 	.word	0x00000001
        /*0078*/ 	.word	0x00000001


	//----- nvinfo : EIATTR_CBANK_PARAM_SIZE
	.align		4
.L_23:
        /*007c*/ 	.byte	0x03, 0x19
        /*007e*/ 	.short	0x0020


	//----- nvinfo : EIATTR_PARAM_CBANK
	.align		4
        /*0080*/ 	.byte	0x04, 0x0a
        /*0082*/ 	.short	(.L_25 - .L_24)
	.align		4
.L_24:
        /*0084*/ 	.word	index@(.nv.constant0.triton_poi_fused_convolution_relu_15)
        /*0088*/ 	.short	0x0210
        /*008a*/ 	.short	0x0020


	//----- nvinfo : EIATTR_SW_WAR
	.align		4
.L_25:
        /*008c*/ 	.byte	0x04, 0x36
        /*008e*/ 	.short	(.L_27 - .L_26)
.L_26:
        /*0090*/ 	.word	0x00000008
.L_27:


//--------------------- .nv.callgraph             --------------------------
	.section	.nv.callgraph,"",@"SHT_CUDA_CALLGRAPH"
	.align	4
	.sectionentsize	8
	.align		4
        /*0000*/ 	.word	0x00000000
	.align		4
        /*0004*/ 	.word	0xffffffff
	.align		4
        /*0008*/ 	.word	0x00000000
	.align		4
        /*000c*/ 	.word	0xfffffffe
	.align		4
        /*0010*/ 	.word	0x00000000
	.align		4
        /*0014*/ 	.word	0xfffffffd
	.align		4
        /*0018*/ 	.word	0x00000000
	.align		4
        /*001c*/ 	.word	0xfffffffc


//--------------------- .text.triton_poi_fused_convolution_relu_15 --------------------------
	.section	.text.triton_poi_fused_convolution_relu_15,"ax",@progbits
	.sectionflags	@"SHF_BARRIERS=1"
	.align	128
        .global         triton_poi_fused_convolution_relu_15
        .type           triton_poi_fused_convolution_relu_15,@function
        .size           triton_poi_fused_convolution_relu_15,(.L_x_1 - triton_poi_fused_convolution_relu_15)
        .other          triton_poi_fused_convolution_relu_15,@"STO_CUDA_ENTRY STV_DEFAULT"
triton_poi_fused_convolution_relu_15:
.text.triton_poi_fused_convolution_relu_15:
[----:B------:R-:W0:Y:S01]  /*0000*/  LDC R1, c[0x0][0x28] ;  /* 0x00000a00ff017b82 */ /* 0x000e220000000800 */
[----:B------:R-:W1:Y:S07]  /*0010*/  S2R R2, SR_TID.X ;  /* 0x0000000000027919 */ /* 0x000e6e0000002100 */
[----:B------:R-:W2:Y:S01]  /*0020*/  LDC.64 R22, c[0x0][0x210] ;  /* 0x00008400ff167b82 */ /* 0x000ea20000000a00 */
[----:B------:R-:W-:Y:S01]  /*0030*/  ULDC.64 UR6, c[0x0][0x208] ;  /* 0x0000820000067ab9 */ /* 0x000fe20000000a00 */
[----:B------:R-:W3:Y:S01]  /*0040*/  S2R R21, SR_CTAID.Y ;  /* 0x0000000000157919 */ /* 0x000ee20000002600 */
[----:B------:R-:W4:Y:S01]  /*0050*/  S2R R3, SR_CTAID.X ;  /* 0x0000000000037919 */ /* 0x000f220000002500 */
[----:B-1----:R-:W-:Y:S01]  /*0060*/  IMAD.SHL.U32 R0, R2, 0x4, RZ ;  /* 0x0000000402007824 */ /* 0x002fe200078e00ff */
[----:B------:R-:W-:-:S02]  /*0070*/  SHF.R.U32.HI R10, RZ, 0x6, R2 ;  /* 0x00000006ff0a7819 */ /* 0x000fc40000011602 */
[--C-:B---3--:R-:W-:Y:S02]  /*0080*/  SHF.R.S32.HI R11, RZ, 0x17, R21.reuse ;  /* 0x00000017ff0b7819 */ /* 0x108fe40000011415 */
[----:B------:R-:W-:Y:S02]  /*0090*/  LOP3.LUT R4, R0, 0xfc, RZ, 0xc0, !PT ;  /* 0x000000fc00047812 */ /* 0x000fe400078ec0ff */
[----:B------:R-:W-:Y:S01]  /*00a0*/  SGXT R11, R11, 0x1 ;  /* 0x000000010b0b781a */ /* 0x000fe20000000200 */
[----:B----4-:R-:W-:Y:S01]  /*00b0*/  IMAD.SHL.U32 R3, R3, 0x10, RZ ;  /* 0x0000001003037824 */ /* 0x010fe200078e00ff */
[----:B------:R-:W-:Y:S02]  /*00c0*/  PRMT R4, R4, 0x6540, R21 ;  /* 0x0000654004047816 */ /* 0x000fe40000000015 */
[----:B------:R-:W-:Y:S02]  /*00d0*/  SGXT.U32 R10, R10, 0x2 ;  /* 0x000000020a0a781a */ /* 0x000fe40000000000 */
[----:B------:R-:W-:Y:S01]  /*00e0*/  LEA.HI R5, R11, R4, RZ, 0x8 ;  /* 0x000000040b057211 */ /* 0x000fe200078f40ff */
[----:B------:R-:W1:Y:S03]  /*00f0*/  S2UR UR5, SR_CgaCtaId ;  /* 0x00000000000579c3 */ /* 0x000e660000008800 */
[C---:B------:R-:W-:Y:S01]  /*0100*/  LOP3.LUT R7, R5.reuse, 0xffffff00, RZ, 0xc0, !PT ;  /* 0xffffff0005077812 */ /* 0x040fe200078ec0ff */
[----:B------:R-:W-:Y:S01]  /*0110*/  IMAD.SHL.U32 R6, R5, 0x100, RZ ;  /* 0x0000010005067824 */ /* 0x000fe200078e00ff */
[----:B------:R-:W-:-:S04]  /*0120*/  LOP3.LUT R5, R3, R10, RZ, 0xfc, !PT ;  /* 0x0000000a03057212 */ /* 0x000fc800078efcff */
[----:B------:R-:W-:Y:S02]  /*0130*/  LOP3.LUT R6, R6, 0xffff0000, RZ, 0xc0, !PT ;  /* 0xffff000006067812 */ /* 0x000fe400078ec0ff */
[----:B------:R-:W-:Y:S02]  /*0140*/  ISETP.GE.AND P0, PT, R5, 0x100, PT ;  /* 0x000001000500780c */ /* 0x000fe40003f06270 */
[----:B------:R-:W-:Y:S02]  /*0150*/  IADD3 R12, R6, R4, -R7 ;  /* 0x00000004060c7210 */ /* 0x000fe40007ffe807 */
[----:B------:R-:W-:-:S03]  /*0160*/  CS2R R6, SRZ ;  /* 0x0000000000067805 */ /* 0x000fc6000001ff00 */
[----:B------:R-:W-:Y:S01]  /*0170*/  IMAD R9, R5, 0x100, R12 ;  /* 0x0000010005097824 */ /* 0x000fe200078e020c */
[----:B------:R-:W-:-:S03]  /*0180*/  CS2R R4, SRZ ;  /* 0x0000000000047805 */ /* 0x000fc6000001ff00 */
[----:B--2---:R-:W-:Y:S01]  /*0190*/  IMAD.WIDE R8, R9, 0x4, R22 ;  /* 0x0000000409087825 */ /* 0x004fe200078e0216 */
[----:B------:R-:W-:Y:S02]  /*01a0*/  LOP3.LUT R17, R3, 0x4, R10, 0xfe, !PT ;  /* 0x0000000403117812 */ /* 0x000fe400078efe0a */
[----:B------:R-:W-:Y:S02]  /*01b0*/  LOP3.LUT R25, R3, 0x8, R10, 0xfe, !PT ;  /* 0x0000000803197812 */ /* 0x000fe400078efe0a */
[----:B------:R2:W3:Y:S01]  /*01c0*/  @!P0 LDG.E.EL.128 R4, desc[UR6][R8.64] ;  /* 0x0000000608048981 */ /* 0x0004e2000c2e1d00 */
[----:B------:R-:W-:Y:S01]  /*01d0*/  LOP3.LUT R10, R3, 0xc, R10, 0xfe, !PT ;  /* 0x0000000c030a7812 */ /* 0x000fe200078efe0a */
[----:B------:R-:W-:Y:S01]  /*01e0*/  UMOV UR4, 0x400 ;  /* 0x0000040000047882 */ /* 0x000fe20000000000 */
[C---:B------:R-:W-:Y:S01]  /*01f0*/  PRMT R28, R2.reuse, 0x6540, R21 ;  /* 0x00006540021c7816 */ /* 0x040fe20000000015 */
[----:B-1----:R-:W-:Y:S01]  /*0200*/  UPRMT UR4, UR5, 0x654, UR4 ;  /* 0x0000065405047896 */ /* 0x002fe20008000004 */
[C---:B------:R-:W-:Y:S01]  /*0210*/  ISETP.GE.AND P0, PT, R17.reuse, 0x100, PT ;  /* 0x000001001100780c */ /* 0x040fe20003f06270 */
[--C-:B------:R-:W-:Y:S01]  /*0220*/  IMAD R17, R17, 0x100, R12.reuse ;  /* 0x0000010011117824 */ /* 0x100fe200078e020c */
[C---:B------:R-:W-:Y:S01]  /*0230*/  ISETP.GE.AND P1, PT, R25.reuse, 0x100, PT ;  /* 0x000001001900780c */ /* 0x040fe20003f26270 */
[----:B------:R-:W-:Y:S01]  /*0240*/  IMAD R25, R25, 0x100, R12 ;  /* 0x0000010019197824 */ /* 0x000fe200078e020c */
[----:B------:R-:W-:Y:S01]  /*0250*/  SHF.R.U32.HI R15, RZ, 0x6, R2 ;  /* 0x00000006ff0f7819 */ /* 0x000fe20000011602 */
[----:B--2---:R-:W-:Y:S01]  /*0260*/  IMAD.SHL.U32 R9, R2, 0x40, RZ ;  /* 0x0000004002097824 */ /* 0x004fe200078e00ff */
[----:B------:R-:W-:Y:S01]  /*0270*/  LEA.HI R11, R11, R28, RZ, 0x8 ;  /* 0x0000001c0b0b7211 */ /* 0x000fe200078f40ff */
[----:B------:R-:W-:Y:S01]  /*0280*/  IMAD R13, R10, 0x100, R12 ;  /* 0x000001000a0d7824 */ /* 0x000fe200078e020c */
[----:B------:R-:W-:Y:S01]  /*0290*/  SGXT.U32 R15, R15, 0x2 ;  /* 0x000000020f0f781a */ /* 0x000fe20000000000 */
[----:B------:R-:W-:Y:S01]  /*02a0*/  IMAD.WIDE R24, R25, 0x4, R22 ;  /* 0x0000000419187825 */ /* 0x000fe200078e0216 */
[----:B------:R-:W-:-:S02]  /*02b0*/  LOP3.LUT R12, R9, 0xfc0, RZ, 0xc0, !PT ;  /* 0x00000fc0090c7812 */ /* 0x000fc400078ec0ff */
[----:B------:R-:W-:Y:S02]  /*02c0*/  CS2R R8, SRZ ;  /* 0x0000000000087805 */ /* 0x000fe4000001ff00 */
[----:B------:R-:W-:Y:S02]  /*02d0*/  LOP3.LUT R11, R11, 0xffffff00, RZ, 0xc0, !PT ;  /* 0xffffff000b0b7812 */ /* 0x000fe400078ec0ff */
[C---:B------:R-:W-:Y:S02]  /*02e0*/  LOP3.LUT R14, R12.reuse, 0x10, RZ, 0xfc, !PT ;  /* 0x000000100c0e7812 */ /* 0x040fe400078efcff */
[----:B------:R-:W-:Y:S01]  /*02f0*/  LOP3.LUT R16, R12, 0x20, RZ, 0xfc, !PT ;  /* 0x000000200c107812 */ /* 0x000fe200078efcff */
[----:B------:R-:W-:Y:S01]  /*0300*/  IMAD.IADD R28, R28, 0x1, -R11 ;  /* 0x000000011c1c7824 */ /* 0x000fe200078e0a0b */
[C---:B------:R-:W-:Y:S02]  /*0310*/  LOP3.LUT R20, R12.reuse, R15, RZ, 0xfc, !PT ;  /* 0x0000000f0c147212 */ /* 0x040fe400078efcff */
[----:B------:R-:W-:-:S02]  /*0320*/  LEA.HI R29, R12, UR4, RZ, 0x1e ;  /* 0x000000040c1d7c11 */ /* 0x000fc4000f8ff0ff */
[----:B------:R-:W-:Y:S02]  /*0330*/  LOP3.LUT R12, R12, 0x30, RZ, 0xfc, !PT ;  /* 0x000000300c0c7812 */ /* 0x000fe400078efcff */
[----:B------:R-:W-:Y:S01]  /*0340*/  LEA.HI R15, R14, UR4, RZ, 0x1e ;  /* 0x000000040e0f7c11 */ /* 0x000fe2000f8ff0ff */
[----:B------:R-:W-:Y:S01]  /*0350*/  IMAD R29, R20, 0x4, R29 ;  /* 0x00000004141d7824 */ /* 0x000fe200078e021d */
[----:B------:R-:W-:Y:S02]  /*0360*/  ISETP.GE.AND P2, PT, R10, 0x100, PT ;  /* 0x000001000a00780c */ /* 0x000fe40003f46270 */
[----:B------:R-:W-:Y:S02]  /*0370*/  CS2R R10, SRZ ;  /* 0x00000000000a7805 */ /* 0x000fe4000001ff00 */
[----:B------:R-:W-:Y:S01]  /*0380*/  LEA.HI R27, R16, UR4, RZ, 0x1e ;  /* 0x00000004101b7c11 */ /* 0x000fe2000f8ff0ff */
[----:B------:R-:W-:Y:S01]  /*0390*/  IMAD.WIDE R16, R17, 0x4, R22 ;  /* 0x0000000411107825 */ /* 0x000fe200078e0216 */
[----:B------:R-:W-:-:S03]  /*03a0*/  LEA.HI R19, R12, UR4, RZ, 0x1e ;  /* 0x000000040c137c11 */ /* 0x000fc6000f8ff0ff */
[C---:B------:R-:W-:Y:S01]  /*03b0*/  IMAD R26, R20.reuse, 0x4, R15 ;  /* 0x00000004141a7824 */ /* 0x040fe200078e020f */
[----:B------:R-:W-:Y:S01]  /*03c0*/  CS2R R14, SRZ ;  /* 0x00000000000e7805 */ /* 0x000fe2000001ff00 */
[----:B------:R-:W-:Y:S01]  /*03d0*/  IMAD.WIDE R22, R13, 0x4, R22 ;  /* 0x000000040d167825 */ /* 0x000fe200078e0216 */
[----:B------:R-:W-:Y:S01]  /*03e0*/  CS2R R12, SRZ ;  /* 0x00000000000c7805 */ /* 0x000fe2000001ff00 */
[----:B------:R1:W2:Y:S02]  /*03f0*/  @!P0 LDG.E.EL.128 R8, desc[UR6][R16.64] ;  /* 0x0000000610088981 */ /* 0x0002a4000c2e1d00 */
[C---:B------:R-:W-:Y:S02]  /*0400*/  IMAD R27, R20.reuse, 0x4, R27 ;  /* 0x00000004141b7824 */ /* 0x040fe400078e021b */
[----:B------:R-:W-:Y:S01]  /*0410*/  IMAD R20, R20, 0x4, R19 ;  /* 0x0000000414147824 */ /* 0x000fe200078e0213 */
[----:B------:R-:W-:Y:S01]  /*0420*/  CS2R R18, SRZ ;  /* 0x0000000000127805 */ /* 0x000fe2000001ff00 */
[----:B------:R4:W5:Y:S01]  /*0430*/  @!P1 LDG.E.EL.128 R12, desc[UR6][R24.64] ;  /* 0x00000006180c9981 */ /* 0x000962000c2e1d00 */
[----:B-1----:R-:W-:-:S06]  /*0440*/  CS2R R16, SRZ ;  /* 0x0000000000107805 */ /* 0x002fcc000001ff00 */
[----:B------:R-:W5:Y:S01]  /*0450*/  @!P2 LDG.E.EL.128 R16, desc[UR6][R22.64] ;  /* 0x000000061610a981 */ /* 0x000f62000c2e1d00 */
[----:B----4-:R-:W1:Y:S02]  /*0460*/  LDC.64 R24, c[0x0][0x218] ;  /* 0x00008600ff187b82 */ /* 0x010e640000000a00 */
[----:B-1----:R-:W-:Y:S01]  /*0470*/  IMAD.WIDE R24, R28, 0x4, R24 ;  /* 0x000000041c187825 */ /* 0x002fe200078e0218 */
[----:B---3--:R-:W-:Y:S04]  /*0480*/  STS [R29], R4 ;  /* 0x000000041d007388 */ /* 0x008fe80000000800 */
[----:B------:R-:W-:Y:S04]  /*0490*/  STS [R26+0x40], R5 ;  /* 0x000040051a007388 */ /* 0x000fe80000000800 */
[----:B------:R1:W-:Y:S04]  /*04a0*/  STS [R27+0x80], R6 ;  /* 0x000080061b007388 */ /* 0x0003e80000000800 */
[----:B------:R-:W-:Y:S04]  /*04b0*/  STS [R20+0xc0], R7 ;  /* 0x0000c00714007388 */ /* 0x000fe80000000800 */
[----:B--2---:R2:W-:Y:S04]  /*04c0*/  STS [R29+0x10], R8 ;  /* 0x000010081d007388 */ /* 0x0045e80000000800 */
[----:B------:R3:W-:Y:S04]  /*04d0*/  STS [R26+0x50], R9 ;  /* 0x000050091a007388 */ /* 0x0007e80000000800 */
[----:B------:R-:W-:Y:S04]  /*04e0*/  STS [R27+0x90], R10 ;  /* 0x0000900a1b007388 */ /* 0x000fe80000000800 */
[----:B------:R4:W-:Y:S04]  /*04f0*/  STS [R20+0xd0], R11 ;  /* 0x0000d00b14007388 */ /* 0x0009e80000000800 */
[----:B-----5:R-:W-:Y:S04]  /*0500*/  STS [R29+0x20], R12 ;  /* 0x0000200c1d007388 */ /* 0x020fe80000000800 */
[----:B------:R5:W-:Y:S04]  /*0510*/  STS [R26+0x60], R13 ;  /* 0x0000600d1a007388 */ /* 0x000be80000000800 */
[----:B------:R1:W-:Y:S04]  /*0520*/  STS [R27+0xa0], R14 ;  /* 0x0000a00e1b007388 */ /* 0x0003e80000000800 */
[----:B------:R-:W-:Y:S04]  /*0530*/  STS [R20+0xe0], R15 ;  /* 0x0000e00f14007388 */ /* 0x000fe80000000800 */
[----:B------:R-:W-:Y:S04]  /*0540*/  STS [R29+0x30], R16 ;  /* 0x000030101d007388 */ /* 0x000fe80000000800 */
[----:B------:R-:W-:Y:S04]  /*0550*/  STS [R26+0x70], R17 ;  /* 0x000070111a007388 */ /* 0x000fe80000000800 */
[----:B------:R2:W-:Y:S04]  /*0560*/  STS [R27+0xb0], R18 ;  /* 0x0000b0121b007388 */ /* 0x0005e80000000800 */
[----:B------:R-:W-:Y:S01]  /*0570*/  STS [R20+0xf0], R19 ;  /* 0x0000f01314007388 */ /* 0x000fe20000000800 */
[----:B------:R-:W-:Y:S06]  /*0580*/  BAR.SYNC.DEFER_BLOCKING 0x0 ;  /* 0x0000000000007b1d */ /* 0x000fec0000010000 */
[----:B-1----:R1:W5:Y:S01]  /*0590*/  LDG.E.EL R6, desc[UR6][R24.64] ;  /* 0x0000000618067981 */ /* 0x002362000c2e1900 */
[----:B------:R-:W-:-:S05]  /*05a0*/  IMAD.SHL.U32 R5, R2, 0x4, RZ ;  /* 0x0000000402057824 */ /* 0x000fca00078e00ff */
[----:B------:R-:W-:-:S04]  /*05b0*/  LOP3.LUT R5, R5, 0x3fc, RZ, 0xc0, !PT ;  /* 0x000003fc05057812 */ /* 0x000fc800078ec0ff */
[C---:B--2---:R-:W-:Y:S02]  /*05c0*/  LOP3.LUT R8, R5.reuse, 0x400, RZ, 0xfc, !PT ;  /* 0x0000040005087812 */ /* 0x044fe400078efcff */
[C---:B---3--:R-:W-:Y:S02]  /*05d0*/  LOP3.LUT R9, R5.reuse, 0x800, RZ, 0xfc, !PT ;  /* 0x0000080005097812 */ /* 0x048fe400078efcff */
[----:B----4-:R-:W-:Y:S02]  /*05e0*/  LOP3.LUT R11, R5, 0xc00, RZ, 0xfc, !PT ;  /* 0x00000c00050b7812 */ /* 0x010fe400078efcff */
[----:B-----5:R-:W-:Y:S02]  /*05f0*/  SHF.R.U32.HI R13, RZ, 0x2, R2 ;  /* 0x00000002ff0d7819 */ /* 0x020fe40000011602 */
[----:B------:R-:W-:Y:S02]  /*0600*/  SHF.R.U32.HI R8, RZ, 0x2, R8 ;  /* 0x00000002ff087819 */ /* 0x000fe40000011608 */
[----:B------:R-:W-:-:S02]  /*0610*/  SHF.R.U32.HI R10, RZ, 0x2, R9 ;  /* 0x00000002ff0a7819 */ /* 0x000fc40000011609 */
[----:B------:R-:W-:Y:S02]  /*0620*/  SHF.R.U32.HI R12, RZ, 0x2, R11 ;  /* 0x00000002ff0c7819 */ /* 0x000fe4000001160b */
[C---:B------:R-:W-:Y:S02]  /*0630*/  LOP3.LUT R4, R2.reuse, 0xff, RZ, 0xc0, !PT ;  /* 0x000000ff02047812 */ /* 0x040fe400078ec0ff */
[----:B------:R-:W-:Y:S02]  /*0640*/  LOP3.LUT R7, R2, 0xfc, RZ, 0xc0, !PT ;  /* 0x000000fc02077812 */ /* 0x000fe400078ec0ff */
[----:B------:R-:W-:Y:S02]  /*0650*/  SGXT.U32 R2, R13, 0x6 ;  /* 0x000000060d02781a */ /* 0x000fe40000000000 */
[----:B------:R-:W-:Y:S02]  /*0660*/  LOP3.LUT R9, R8, 0x1fc, RZ, 0xc0, !PT ;  /* 0x000001fc08097812 */ /* 0x000fe400078ec0ff */
[----:B------:R-:W-:-:S02]  /*0670*/  LOP3.LUT R11, R10, 0x2fc, RZ, 0xc0, !PT ;  /* 0x000002fc0a0b7812 */ /* 0x000fc400078ec0ff */
[----:B------:R-:W-:Y:S01]  /*0680*/  LOP3.LUT R13, R12, 0x3fc, RZ, 0xc0, !PT ;  /* 0x000003fc0c0d7812 */ /* 0x000fe200078ec0ff */
[----:B------:R-:W-:Y:S02]  /*0690*/  VIADD R8, R7, UR4 ;  /* 0x0000000407087c36 */ /* 0x000fe40008000000 */
[----:B------:R-:W-:Y:S02]  /*06a0*/  VIADD R10, R9, UR4 ;  /* 0x00000004090a7c36 */ /* 0x000fe40008000000 */
[----:B------:R-:W-:Y:S02]  /*06b0*/  VIADD R12, R11, UR4 ;  /* 0x000000040b0c7c36 */ /* 0x000fe40008000000 */
[----:B0-----:R-:W-:Y:S02]  /*06c0*/  VIADD R14, R13, UR4 ;  /* 0x000000040d0e7c36 */ /* 0x001fe40008000000 */
[C---:B-1----:R-:W-:Y:S02]  /*06d0*/  IMAD R24, R5.reuse, 0x4, R8 ;  /* 0x0000000405187824 */ /* 0x042fe400078e0208 */
[----:B------:R-:W-:-:S02]  /*06e0*/  IMAD R9, R5, 0x4, R10 ;  /* 0x0000000405097824 */ /* 0x000fc400078e020a */
[C---:B------:R-:W-:Y:S01]  /*06f0*/  IMAD R13, R5.reuse, 0x4, R12 ;  /* 0x00000004050d7824 */ /* 0x040fe200078e020c */
[----:B------:R-:W-:Y:S01]  /*0700*/  LEA R27, R4, UR4, 0x3 ;  /* 0x00000004041b7c11 */ /* 0x000fe2000f8e18ff */
[----:B------:R-:W-:Y:S01]  /*0710*/  IMAD R25, R5, 0x4, R14 ;  /* 0x0000000405197824 */ /* 0x000fe200078e020e */
[----:B------:R-:W-:Y:S04]  /*0720*/  LDS R23, [R9+0x1000] ;  /* 0x0010000009177984 */ /* 0x000fe80000000800 */
[----:B------:R-:W-:Y:S04]  /*0730*/  LDS R20, [R9+0x1004] ;  /* 0x0010040009147984 */ /* 0x000fe80000000800 */
[----:B------:R-:W-:Y:S04]  /*0740*/  LDS R18, [R9+0x1008] ;  /* 0x0010080009127984 */ /* 0x000fe80000000800 */
[----:B------:R-:W-:Y:S04]  /*0750*/  LDS R22, [R9+0x100c] ;  /* 0x00100c0009167984 */ /* 0x000fe80000000800 */
[----:B------:R-:W-:Y:S04]  /*0760*/  LDS R14, [R13+0x2000] ;  /* 0x002000000d0e7984 */ /* 0x000fe80000000800 */
[----:B------:R-:W-:Y:S04]  /*0770*/  LDS R16, [R13+0x2004] ;  /* 0x002004000d107984 */ /* 0x000fe80000000800 */
[----:B------:R-:W-:Y:S04]  /*0780*/  LDS R19, [R13+0x2008] ;  /* 0x002008000d137984 */ /* 0x000fe80000000800 */
[----:B------:R0:W-:Y:S04]  /*0790*/  LDS R10, [R13+0x200c] ;  /* 0x00200c000d0a7984 */ /* 0x0001e80000000800 */
[----:B------:R-:W-:Y:S04]  /*07a0*/  LDS R7, [R24+0xc] ;  /* 0x00000c0018077984 */ /* 0x000fe80000000800 */
[----:B------:R-:W-:Y:S04]  /*07b0*/  LDS R8, [R24+0x8] ;  /* 0x0000080018087984 */ /* 0x000fe80000000800 */
[----:B------:R-:W-:Y:S04]  /*07c0*/  LDS R5, [R24+0x4] ;  /* 0x0000040018057984 */ /* 0x000fe80000000800 */
[----:B------:R1:W-:Y:S04]  /*07d0*/  LDS R4, [R24] ;  /* 0x0000000018047984 */ /* 0x0003e80000000800 */
[----:B------:R-:W-:Y:S04]  /*07e0*/  LDS R12, [R25+0x3000] ;  /* 0x00300000190c7984 */ /* 0x000fe80000000800 */
[----:B------:R-:W-:Y:S04]  /*07f0*/  LDS R17, [R25+0x3004] ;  /* 0x0030040019117984 */ /* 0x000fe80000000800 */
[----:B------:R-:W-:Y:S04]  /*0800*/  LDS R15, [R25+0x3008] ;  /* 0x00300800190f7984 */ /* 0x000fe80000000800 */
[----:B------:R-:W-:Y:S01]  /*0810*/  LDS R11, [R25+0x300c] ;  /* 0x00300c00190b7984 */ /* 0x000fe20000000800 */
[----:B------:R-:W-:Y:S01]  /*0820*/  BAR.SYNC.DEFER_BLOCKING 0x0 ;  /* 0x0000000000007b1d */ /* 0x000fe20000010000 */
[----:B------:R-:W-:-:S02]  /*0830*/  LEA R26, R2, UR4, 0x3 ;  /* 0x00000004021a7c11 */ /* 0x000fc4000f8e18ff */
[----:B0-----:R-:W-:-:S04]  /*0840*/  LOP3.LUT R13, R2, 0x40, RZ, 0xfc, !PT ;  /* 0x00000040020d7812 */ /* 0x001fc800078efcff */
[----:B------:R-:W-:Y:S02]  /*0850*/  LEA R29, R13, UR4, 0x3 ;  /* 0x000000040d1d7c11 */ /* 0x000fe4000f8e18ff */
[----:B------:R-:W-:Y:S02]  /*0860*/  LOP3.LUT R13, R3, 0xc, R0, 0xf8, !PT ;  /* 0x0000000c030d7812 */ /* 0x000fe400078ef800 */
[C---:B------:R-:W-:Y:S01]  /*0870*/  LOP3.LUT R0, R2.reuse, 0x80, RZ, 0xfc, !PT ;  /* 0x0000008002007812 */ /* 0x040fe200078efcff */
[----:B------:R-:W-:Y:S01]  /*0880*/  IMAD.SHL.U32 R3, R21, 0x100, RZ ;  /* 0x0000010015037824 */ /* 0x000fe200078e00ff */
[----:B------:R-:W-:-:S04]  /*0890*/  PRMT R28, R2, 0x6540, R21 ;  /* 0x00006540021c7816 */ /* 0x000fc80000000015 */
[----:B-1----:R-:W-:Y:S02]  /*08a0*/  LOP3.LUT R24, R3, 0xc0, R2, 0xfe, !PT ;  /* 0x000000c003187812 */ /* 0x002fe400078efe02 */
[----:B------:R-:W-:Y:S01]  /*08b0*/  ISETP.GE.AND P0, PT, R13, 0x100, PT ;  /* 0x000001000d00780c */ /* 0x000fe20003f06270 */
[----:B------:R-:W-:Y:S01]  /*08c0*/  STS [R27], R6 ;  /* 0x000000061b007388 */ /* 0x000fe20000000800 */
[----:B------:R-:W-:Y:S06]  /*08d0*/  BAR.SYNC.DEFER_BLOCKING 0x0 ;  /* 0x0000000000007b1d */ /* 0x000fec0000010000 */
[----:B------:R0:W1:Y:S04]  /*08e0*/  LDS R9, [R26] ;  /* 0x000000001a097984 */ /* 0x0000680000000800 */
[----:B------:R-:W2:Y:S01]  /*08f0*/  LDS R29, [R29] ;  /* 0x000000001d1d7984 */ /* 0x000ea20000000800 */
[----:B0-----:R-:W-:-:S02]  /*0900*/  LOP3.LUT R26, R3, 0x40, R2, 0xfe, !PT ;  /* 0x00000040031a7812 */ /* 0x001fc400078efe02 */
[CC--:B-1----:R-:W-:Y:S01]  /*0910*/  FSETP.GEU.AND P3, PT, R5.reuse, -R9.reuse, PT ;  /* 0x800000090500720b */ /* 0x0c2fe20003f6e000 */
[--C-:B------:R-:W-:Y:S01]  /*0920*/  FADD R5, R5, R9.reuse ;  /* 0x0000000905057221 */ /* 0x100fe20000000000 */
[CC--:B------:R-:W-:Y:S01]  /*0930*/  FSETP.GEU.AND P1, PT, R7.reuse, -R9.reuse, PT ;  /* 0x800000090700720b */ /* 0x0c0fe20003f2e000 */
[--C-:B------:R-:W-:Y:S01]  /*0940*/  FADD R6, R8, R9.reuse ;  /* 0x0000000908067221 */ /* 0x100fe20000000000 */
[-C--:B------:R-:W-:Y:S01]  /*0950*/  FSETP.GEU.AND P4, PT, R4, -R9.reuse, PT ;  /* 0x800000090400720b */ /* 0x080fe20003f8e000 */
[--C-:B------:R-:W-:Y:S01]  /*0960*/  FADD R7, R7, R9.reuse ;  /* 0x0000000907077221 */ /* 0x100fe20000000000 */
[----:B------:R-:W-:Y:S01]  /*0970*/  FSETP.GEU.AND P2, PT, R8, -R9, PT ;  /* 0x800000090800720b */ /* 0x000fe20003f4e000 */
[----:B------:R-:W-:Y:S01]  /*0980*/  FADD R4, R4, R9 ;  /* 0x0000000904047221 */ /* 0x000fe20000000000 */
[----:B------:R-:W-:Y:S02]  /*0990*/  LEA R9, R0, UR4, 0x3 ;  /* 0x0000000400097c11 */ /* 0x000fe4000f8e18ff */
[----:B------:R-:W-:-:S03]  /*09a0*/  LOP3.LUT R0, R2, 0xc0, RZ, 0xfc, !PT ;  /* 0x000000c002007812 */ /* 0x000fc600078efcff */
[----:B------:R0:W1:Y:S01]  /*09b0*/  LDS R21, [R9] ;  /* 0x0000000009157984 */ /* 0x0000620000000800 */
[----:B------:R-:W-:Y:S02]  /*09c0*/  LEA R0, R0, UR4, 0x3 ;  /* 0x0000000400007c11 */ /* 0x000fe4000f8e18ff */
[----:B------:R-:W-:Y:S02]  /*09d0*/  LOP3.LUT R8, R3, 0x80, R2, 0xfe, !PT ;  /* 0x0000008003087812 */ /* 0x000fe400078efe02 */
[----:B------:R-:W3:Y:S02]  /*09e0*/  LDC.64 R2, c[0x0][0x220] ;  /* 0x00008800ff027b82 */ /* 0x000ee40000000a00 */
[----:B------:R-:W4:Y:S01]  /*09f0*/  LDS R0, [R0] ;  /* 0x0000000000007984 */ /* 0x000f220000000800 */
[--C-:B0-----:R-:W-:Y:S01]  /*0a00*/  IMAD R9, R28, 0x100, R13.reuse ;  /* 0x000001001c097824 */ /* 0x101fe200078e020d */
[----:B------:R-:W-:Y:S01]  /*0a10*/  SEL R5, R5, RZ, P3 ;  /* 0x000000ff05057207 */ /* 0x000fe20001800000 */
[--C-:B------:R-:W-:Y:S01]  /*0a20*/  IMAD R27, R8, 0x100, R13.reuse ;  /* 0x00000100081b7824 */ /* 0x100fe200078e020d */
[----:B------:R-:W-:Y:S01]  /*0a30*/  SEL R6, R6, RZ, P2 ;  /* 0x000000ff06067207 */ /* 0x000fe20001000000 */
[----:B------:R-:W-:Y:S01]  /*0a40*/  IMAD R25, R26, 0x100, R13 ;  /* 0x000001001a197824 */ /* 0x000fe200078e020d */
[----:B------:R-:W-:Y:S01]  /*0a50*/  SEL R7, R7, RZ, P1 ;  /* 0x000000ff07077207 */ /* 0x000fe20000800000 */
[----:B--2---:R-:W-:Y:S01]  /*0a60*/  FADD R26, R23, R29 ;  /* 0x0000001d171a7221 */ /* 0x004fe20000000000 */
[----:B------:R-:W-:-:S02]  /*0a70*/  SEL R4, R4, RZ, P4 ;  /* 0x000000ff04047207 */ /* 0x000fc40002000000 */
[-C--:B------:R-:W-:Y:S02]  /*0a80*/  FSETP.GEU.AND P4, PT, R23, -R29.reuse, PT ;  /* 0x8000001d1700720b */ /* 0x080fe40003f8e000 */
[CC--:B------:R-:W-:Y:S01]  /*0a90*/  FSETP.GEU.AND P3, PT, R18.reuse, -R29.reuse, PT ;  /* 0x8000001d1200720b */ /* 0x0c0fe20003f6e000 */
[----:B------:R-:W-:Y:S01]  /*0aa0*/  FADD R18, R18, R29 ;  /* 0x0000001d12127221 */ /* 0x000fe20000000000 */
[----:B------:R-:W-:Y:S01]  /*0ab0*/  IMAD R13, R24, 0x100, R13 ;  /* 0x00000100180d7824 */ /* 0x000fe200078e020d */
[----:B------:R-:W-:Y:S01]  /*0ac0*/  FSETP.GEU.AND P6, PT, R22, -R29, PT ;  /* 0x8000001d1600720b */ /* 0x000fe20003fce000 */
[----:B---3--:R-:W-:-:S04]  /*0ad0*/  IMAD.WIDE R8, R9, 0x4, R2 ;  /* 0x0000000409087825 */ /* 0x008fc800078e0202 */
[--C-:B------:R-:W-:Y:S01]  /*0ae0*/  FADD R23, R20, R29.reuse ;  /* 0x0000001d14177221 */ /* 0x100fe20000000000 */
[----:B------:R-:W-:Y:S01]  /*0af0*/  FADD R22, R22, R29 ;  /* 0x0000001d16167221 */ /* 0x000fe20000000000 */
[----:B------:R0:W-:Y:S01]  /*0b00*/  @!P0 STG.E.128 desc[UR6][R8.64], R4 ;  /* 0x0000000408008986 */ /* 0x0001e2000c101d06 */
[----:B------:R-:W-:Y:S01]  /*0b10*/  FSETP.GEU.AND P1, PT, R20, -R29, PT ;  /* 0x8000001d1400720b */ /* 0x000fe20003f2e000 */
[C-C-:B-1----:R-:W-:Y:S01]  /*0b20*/  FADD R24, R19.reuse, R21.reuse ;  /* 0x0000001513187221 */ /* 0x142fe20000000000 */
[-C--:B------:R-:W-:Y:S02]  /*0b30*/  FSETP.GEU.AND P5, PT, R19, -R21.reuse, PT ;  /* 0x800000151300720b */ /* 0x080fe40003fae000 */
[-C--:B------:R-:W-:Y:S02]  /*0b40*/  FSETP.GEU.AND P2, PT, R16, -R21.reuse, PT ;  /* 0x800000151000720b */ /* 0x080fe40003f4e000 */
[----:B0-----:R-:W-:Y:S01]  /*0b50*/  SEL R4, R26, RZ, P4 ;  /* 0x000000ff1a047207 */ /* 0x001fe20002000000 */
[C-C-:B------:R-:W-:Y:S01]  /*0b60*/  FADD R8, R14.reuse, R21.reuse ;  /* 0x000000150e087221 */ /* 0x140fe20000000000 */
[-C--:B------:R-:W-:Y:S01]  /*0b70*/  FSETP.GEU.AND P4, PT, R14, -R21.reuse, PT ;  /* 0x800000150e00720b */ /* 0x080fe20003f8e000 */
[--C-:B------:R-:W-:Y:S01]  /*0b80*/  FADD R9, R16, R21.reuse ;  /* 0x0000001510097221 */ /* 0x100fe20000000000 */
[----:B------:R-:W-:Y:S01]  /*0b90*/  SEL R6, R18, RZ, P3 ;  /* 0x000000ff12067207 */ /* 0x000fe20001800000 */
[C---:B------:R-:W-:Y:S01]  /*0ba0*/  FADD R14, R10.reuse, R21 ;  /* 0x000000150a0e7221 */ /* 0x040fe20000000000 */
[----:B------:R-:W-:Y:S01]  /*0bb0*/  FSETP.GEU.AND P3, PT, R10, -R21, PT ;  /* 0x800000150a00720b */ /* 0x000fe20003f6e000 */
[----:B------:R-:W-:Y:S01]  /*0bc0*/  IMAD.WIDE R18, R25, 0x4, R2 ;  /* 0x0000000419127825 */ /* 0x000fe200078e0202 */
[----:B------:R-:W-:-:S03]  /*0bd0*/  SEL R10, R24, RZ, P5 ;  /* 0x000000ff180a7207 */ /* 0x000fc60002800000 */
[----:B----4-:R-:W-:Y:S01]  /*0be0*/  FADD R16, R11, R0 ;  /* 0x000000000b107221 */ /* 0x010fe20000000000 */
[----:B------:R-:W-:Y:S01]  /*0bf0*/  SEL R5, R23, RZ, P1 ;  /* 0x000000ff17057207 */ /* 0x000fe20000800000 */
[----:B------:R-:W-:Y:S01]  /*0c00*/  IMAD.WIDE R20, R27, 0x4, R2 ;  /* 0x000000041b147825 */ /* 0x000fe200078e0202 */
[----:B------:R-:W-:Y:S02]  /*0c10*/  SEL R7, R22, RZ, P6 ;  /* 0x000000ff16077207 */ /* 0x000fe40003000000 */
[----:B------:R-:W-:Y:S02]  /*0c20*/  FSETP.GEU.AND P5, PT, R11, -R0, PT ;  /* 0x800000000b00720b */ /* 0x000fe40003fae000 */
[----:B------:R-:W-:Y:S02]  /*0c30*/  SEL R9, R9, RZ, P2 ;  /* 0x000000ff09097207 */ /* 0x000fe40001000000 */
[----:B------:R-:W-:Y:S02]  /*0c40*/  SEL R8, R8, RZ, P4 ;  /* 0x000000ff08087207 */ /* 0x000fe40002000000 */
[----:B------:R-:W-:-:S02]  /*0c50*/  SEL R11, R14, RZ, P3 ;  /* 0x000000ff0e0b7207 */ /* 0x000fc40001800000 */
[CC--:B------:R-:W-:Y:S01]  /*0c60*/  FSETP.GEU.AND P6, PT, R15.reuse, -R0.reuse, PT ;  /* 0x800000000f00720b */ /* 0x0c0fe20003fce000 */
[--C-:B------:R-:W-:Y:S01]  /*0c70*/  FADD R15, R15, R0.reuse ;  /* 0x000000000f0f7221 */ /* 0x100fe20000000000 */
[CC--:B------:R-:W-:Y:S01]  /*0c80*/  FSETP.GEU.AND P1, PT, R17.reuse, -R0.reuse, PT ;  /* 0x800000001100720b */ /* 0x0c0fe20003f2e000 */
[--C-:B------:R-:W-:Y:S01]  /*0c90*/  FADD R17, R17, R0.reuse ;  /* 0x0000000011117221 */ /* 0x100fe20000000000 */
[C---:B------:R-:W-:Y:S01]  /*0ca0*/  FSETP.GEU.AND P2, PT, R12.reuse, -R0, PT ;  /* 0x800000000c00720b */ /* 0x040fe20003f4e000 */
[----:B------:R-:W-:Y:S01]  /*0cb0*/  FADD R12, R12, R0 ;  /* 0x000000000c0c7221 */ /* 0x000fe20000000000 */
[----:B------:R0:W-:Y:S01]  /*0cc0*/  @!P0 STG.E.128 desc[UR6][R18.64], R4 ;  /* 0x0000000412008986 */ /* 0x0001e2000c101d06 */
[----:B------:R-:W-:Y:S01]  /*0cd0*/  IMAD.WIDE R2, R13, 0x4, R2 ;  /* 0x000000040d027825 */ /* 0x000fe200078e0202 */
[----:B------:R-:W-:Y:S02]  /*0ce0*/  SEL R14, R15, RZ, P6 ;  /* 0x000000ff0f0e7207 */ /* 0x000fe40003000000 */
[----:B------:R0:W-:Y:S01]  /*0cf0*/  @!P0 STG.E.128 desc[UR6][R20.64], R8 ;  /* 0x0000000814008986 */ /* 0x0001e2000c101d06 */
[----:B------:R-:W-:-:S02]  /*0d00*/  SEL R13, R17, RZ, P1 ;  /* 0x000000ff110d7207 */ /* 0x000fc40000800000 */
[----:B------:R-:W-:Y:S02]  /*0d10*/  SEL R15, R16, RZ, P5 ;  /* 0x000000ff100f7207 */ /* 0x000fe40002800000 */
[----:B------:R-:W-:Y:S01]  /*0d20*/  SEL R12, R12, RZ, P2 ;  /* 0x000000ff0c0c7207 */ /* 0x000fe20001000000 */
[----:B0-----:R-:W-:Y:S06]  /*0d30*/  @P0 EXIT ;  /* 0x000000000000094d */ /* 0x001fec0003800000 */
[----:B------:R-:W-:Y:S01]  /*0d40*/  STG.E.128 desc[UR6][R2.64], R12 ;  /* 0x0000000c02007986 */ /* 0x000fe2000c101d06 */
[----:B------:R-:W-:Y:S05]  /*0d50*/  EXIT ;  /* 0x000000000000794d */ /* 0x000fea0003800000 */
.L_x_0:
[----:B------:R-:W-:-:S00]  /*0d60*/  BRA `(.L_x_0) ;  /* 0xfffffffc00fc7947 */ /* 0x000fc0000383ffff */
[----:B------:R-:W-:-:S00]  /*0d70*/  NOP ;  /* 0x0000000000007918 */ /* 0x000fc00000000000 */
        /* <DEDUP_REMOVED lines=8> */
.L_x_1:


//--------------------- .nv.shared.triton_poi_fused_convolution_relu_15 --------------------------
	.section	.nv.shared.triton_poi_fused_convolution_relu_15,"aw",@nobits
	.sectionflags	@""
	.align	16
	.zero		1024


//--------------------- .nv.constant0.triton_poi_fused_convolution_relu_15 --------------------------
	.section	.nv.constant0.triton_poi_fused_convolution_relu_15,"a",@progbits
	.sectionflags	@""
	.align	4
.nv.constant0.triton_poi_fused_convolution_relu_15:
	.zero		560
